//
// Generated by NVIDIA NVVM Compiler
//
// Compiler Build ID: CL-36424714
// Cuda compilation tools, release 13.0, V13.0.88
// Based on NVVM 20.0.0
//

.version 9.0
.target sm_100
.address_size 64

	// .globl	_Z41transpose_unrolling_read_column_write_rowPiS_ii

.visible .entry _Z41transpose_unrolling_read_column_write_rowPiS_ii(
	.param .u64 .ptr .align 1 _Z41transpose_unrolling_read_column_write_rowPiS_ii_param_0,
	.param .u64 .ptr .align 1 _Z41transpose_unrolling_read_column_write_rowPiS_ii_param_1,
	.param .u32 _Z41transpose_unrolling_read_column_write_rowPiS_ii_param_2,
	.param .u32 _Z41transpose_unrolling_read_column_write_rowPiS_ii_param_3
)
{
	.reg .pred 	%p<4>;
	.reg .b32 	%r<29>;
	.reg .b64 	%rd<21>;

	ld.param.u64 	%rd1, [_Z41transpose_unrolling_read_column_write_rowPiS_ii_param_0];
	ld.param.u64 	%rd2, [_Z41transpose_unrolling_read_column_write_rowPiS_ii_param_1];
	ld.param.u32 	%r5, [_Z41transpose_unrolling_read_column_write_rowPiS_ii_param_2];
	ld.param.u32 	%r6, [_Z41transpose_unrolling_read_column_write_rowPiS_ii_param_3];
	mov.u32 	%r7, %ctaid.x;
	mov.u32 	%r1, %ntid.x;
	mul.lo.s32 	%r8, %r1, %r7;
	shl.b32 	%r9, %r8, 2;
	mov.u32 	%r10, %tid.x;
	add.s32 	%r11, %r9, %r10;
	mov.u32 	%r12, %ctaid.y;
	mov.u32 	%r13, %ntid.y;
	mov.u32 	%r14, %tid.y;
	mad.lo.s32 	%r15, %r12, %r13, %r14;
	mad.lo.s32 	%r2, %r5, %r15, %r11;
	mad.lo.s32 	%r3, %r6, %r11, %r15;
	mad.lo.s32 	%r17, %r1, 3, %r11;
	setp.ge.u32 	%p1, %r17, %r5;
	setp.ge.s32 	%p2, %r15, %r6;
	or.pred  	%p3, %p1, %p2;
	@%p3 bra 	$L__BB0_2;
	cvta.to.global.u64 	%rd3, %rd1;
	cvta.to.global.u64 	%rd4, %rd2;
	mul.wide.s32 	%rd5, %r2, 4;
	add.s64 	%rd6, %rd3, %rd5;
	ld.global.u32 	%r18, [%rd6];
	mul.wide.s32 	%rd7, %r3, 4;
	add.s64 	%rd8, %rd4, %rd7;
	st.global.u32 	[%rd8], %r18;
	add.s32 	%r19, %r2, %r1;
	mul.wide.u32 	%rd9, %r19, 4;
	add.s64 	%rd10, %rd3, %rd9;
	ld.global.u32 	%r20, [%rd10];
	mul.lo.s32 	%r21, %r6, %r1;
	add.s32 	%r22, %r3, %r21;
	mul.wide.u32 	%rd11, %r22, 4;
	add.s64 	%rd12, %rd4, %rd11;
	st.global.u32 	[%rd12], %r20;
	add.s32 	%r23, %r19, %r1;
	mul.wide.u32 	%rd13, %r23, 4;
	add.s64 	%rd14, %rd3, %rd13;
	ld.global.u32 	%r24, [%rd14];
	add.s32 	%r25, %r22, %r21;
	mul.wide.u32 	%rd15, %r25, 4;
	add.s64 	%rd16, %rd4, %rd15;
	st.global.u32 	[%rd16], %r24;
	add.s32 	%r26, %r23, %r1;
	mul.wide.u32 	%rd17, %r26, 4;
	add.s64 	%rd18, %rd3, %rd17;
	ld.global.u32 	%r27, [%rd18];
	add.s32 	%r28, %r25, %r21;
	mul.wide.u32 	%rd19, %r28, 4;
	add.s64 	%rd20, %rd4, %rd19;
	st.global.u32 	[%rd20], %r27;
$L__BB0_2:
	ret;

}


// ===== COMPILED SASS (sm_100) =====

	.target	sm_100

	.elftype	@"ET_EXEC"


//--------------------- .note.nv.tkinfo           --------------------------
	.section	.note.nv.tkinfo,"",@"SHT_NOTE"
	.sectionflags	@"SHF_NOTE_NV_TKINFO"
	.tkinfo
        /*0018*/ 	.word	0x00000002
        /*0030*/ 	.string	""
        /*0030*/ 	.string	"ptxas"
        /*0030*/ 	.string	"Cuda compilation tools, release 13.0, V13.0.88"
        /*0030*/ 	.string	"Build cuda_13.0.r13.0/compiler.36424714_0"
        /*0030*/ 	.string	"-arch sm_100 -m 64 "



//--------------------- .note.nv.cuinfo           --------------------------
	.section	.note.nv.cuinfo,"",@"SHT_NOTE"
	.sectionflags	@"SHF_NOTE_NV_CUINFO"
        /*0018*/ 	.short	0x0002
        /*001a*/ 	.short	0x0064
        /*001c*/ 	.short	0x0082
	.zero		2


//--------------------- .nv.info                  --------------------------
	.section	.nv.info,"",@"SHT_CUDA_INFO"
	.align	4


	//----- nvinfo : EIATTR_REGCOUNT
	.align		4
        /*0000*/ 	.byte	0x04, 0x2f
        /*0002*/ 	.short	(.L_1 - .L_0)
	.align		4
.L_0:
        /*0004*/ 	.word	index@(_Z41transpose_unrolling_read_column_write_rowPiS_ii)
        /*0008*/ 	.word	0x00000018


	//----- nvinfo : EIATTR_FRAME_SIZE
	.align		4
.L_1:
        /*000c*/ 	.byte	0x04, 0x11
        /*000e*/ 	.short	(.L_3 - .L_2)
	.align		4
.L_2:
        /*0010*/ 	.word	index@(_Z41transpose_unrolling_read_column_write_rowPiS_ii)
        /*0014*/ 	.word	0x00000000


	//----- nvinfo : EIATTR_MIN_STACK_SIZE
	.align		4
.L_3:
        /*0018*/ 	.byte	0x04, 0x12
        /*001a*/ 	.short	(.L_5 - .L_4)
	.align		4
.L_4:
        /*001c*/ 	.word	index@(_Z41transpose_unrolling_read_column_write_rowPiS_ii)
        /*0020*/ 	.word	0x00000000
.L_5:


//--------------------- .nv.compat                --------------------------
	.section	.nv.compat,"",@"SHT_CUDA_COMPAT_INFO"
	.align	4
        /*0000*/ 	.byte	0x02, 0x09, 0x00, 0x00, 0x02, 0x02, 0x01, 0x00, 0x02, 0x05, 0x05, 0x00, 0x03, 0x07, 0x01, 0x01
        /*0010*/ 	.byte	0x02, 0x03, 0x00, 0x00, 0x02, 0x06, 0x01, 0x00, 0x04, 0x0b, 0x08, 0x00, 0x09, 0x00, 0x00, 0x00
        /*0020*/ 	.byte	0x00, 0x00, 0x00, 0x00


//--------------------- .nv.info._Z41transpose_unrolling_read_column_write_rowPiS_ii --------------------------
	.section	.nv.info._Z41transpose_unrolling_read_column_write_rowPiS_ii,"",@"SHT_CUDA_INFO"
	.sectionflags	@""
	.align	4


	//----- nvinfo : EIATTR_CUDA_API_VERSION
	.align		4
        /*0000*/ 	.byte	0x04, 0x37
        /*0002*/ 	.short	(.L_7 - .L_6)
.L_6:
        /*0004*/ 	.word	0x00000082


	//----- nvinfo : EIATTR_KPARAM_INFO
	.align		4
.L_7:
        /*0008*/ 	.byte	0x04, 0x17
        /*000a*/ 	.short	(.L_9 - .L_8)
.L_8:
        /*000c*/ 	.word	0x00000000
        /*0010*/ 	.short	0x0003
        /*0012*/ 	.short	0x0014
        /*0014*/ 	.byte	0x00, 0xf0, 0x11, 0x00


	//----- nvinfo : EIATTR_KPARAM_INFO
	.align		4
.L_9:
        /*0018*/ 	.byte	0x04, 0x17
        /*001a*/ 	.short	(.L_11 - .L_10)
.L_10:
        /*001c*/ 	.word	0x00000000
        /*0020*/ 	.short	0x0002
        /*0022*/ 	.short	0x0010
        /*0024*/ 	.byte	0x00, 0xf0, 0x11, 0x00


	//----- nvinfo : EIATTR_KPARAM_INFO
	.align		4
.L_11:
        /*0028*/ 	.byte	0x04, 0x17
        /*002a*/ 	.short	(.L_13 - .L_12)
.L_12:
        /*002c*/ 	.word	0x00000000
        /*0030*/ 	.short	0x0001
        /*0032*/ 	.short	0x0008
        /*0034*/ 	.byte	0x00, 0xf5, 0x21, 0x00


	//----- nvinfo : EIATTR_KPARAM_INFO
	.align		4
.L_13:
        /*0038*/ 	.byte	0x04, 0x17
        /*003a*/ 	.short	(.L_15 - .L_14)
.L_14:
        /*003c*/ 	.word	0x00000000
        /*0040*/ 	.short	0x0000
        /*0042*/ 	.short	0x0000
        /*0044*/ 	.byte	0x00, 0xf5, 0x21, 0x00


	//----- nvinfo : EIATTR_SPARSE_MMA_MASK
	.align		4
.L_15:
        /*0048*/ 	.byte	0x03, 0x50
        /*004a*/ 	.short	0x0000


	//----- nvinfo : EIATTR_MAXREG_COUNT
	.align		4
        /*004c*/ 	.byte	0x03, 0x1b
        /*004e*/ 	.short	0x00ff


	//----- nvinfo : EIATTR_MERCURY_ISA_VERSION
	.align		4
        /*0050*/ 	.byte	0x03, 0x5f
        /*0052*/ 	.short	0x0101


	//----- nvinfo : EIATTR_VRC_CTA_INIT_COUNT
	.align		4
        /*0054*/ 	.byte	0x02, 0x4a
	.zero		1
	.zero		1


	//----- nvinfo : EIATTR_EXIT_INSTR_OFFSETS
	.align		4
        /*0058*/ 	.byte	0x04, 0x1c
        /*005a*/ 	.short	(.L_17 - .L_16)


	//   ....[0]....
.L_16:
        /*005c*/ 	.word	0x00000100


	//   ....[1]....
        /*0060*/ 	.word	0x000002a0


	//----- nvinfo : EIATTR_CBANK_PARAM_SIZE
	.align		4
.L_17:
        /*0064*/ 	.byte	0x03, 0x19
        /*0066*/ 	.short	0x0018


	//----- nvinfo : EIATTR_PARAM_CBANK
	.align		4
        /*0068*/ 	.byte	0x04, 0x0a
        /*006a*/ 	.short	(.L_19 - .L_18)
	.align		4
.L_18:
        /*006c*/ 	.word	index@(.nv.constant0._Z41transpose_unrolling_read_column_write_rowPiS_ii)
        /*0070*/ 	.short	0x0380
        /*0072*/ 	.short	0x0018


	//----- nvinfo : EIATTR_SW_WAR
	.align		4
.L_19:
        /*0074*/ 	.byte	0x04, 0x36
        /*0076*/ 	.short	(.L_21 - .L_20)
.L_20:
        /*0078*/ 	.word	0x00000008
.L_21:


//--------------------- .nv.callgraph             --------------------------
	.section	.nv.callgraph,"",@"SHT_CUDA_CALLGRAPH"
	.align	4
	.sectionentsize	8
	.align		4
        /*0000*/ 	.word	0x00000000
	.align		4
        /*0004*/ 	.word	0xffffffff
	.align		4
        /*0008*/ 	.word	0x00000000
	.align		4
        /*000c*/ 	.word	0xfffffffe
	.align		4
        /*0010*/ 	.word	0x00000000
	.align		4
        /*0014*/ 	.word	0xfffffffd
	.align		4
        /*0018*/ 	.word	0x00000000
	.align		4
        /*001c*/ 	.word	0xfffffffc


//--------------------- .text._Z41transpose_unrolling_read_column_write_rowPiS_ii --------------------------
	.section	.text._Z41transpose_unrolling_read_column_write_rowPiS_ii,"ax",@progbits
	.align	128
        .global         _Z41transpose_unrolling_read_column_write_rowPiS_ii
        .type           _Z41transpose_unrolling_read_column_write_rowPiS_ii,@function
        .size           _Z41transpose_unrolling_read_column_write_rowPiS_ii,(.L_x_1 - _Z41transpose_unrolling_read_column_write_rowPiS_ii)
        .other          _Z41transpose_unrolling_read_column_write_rowPiS_ii,@"STO_CUDA_ENTRY STV_DEFAULT"
_Z41transpose_unrolling_read_column_write_rowPiS_ii:
.text._Z41transpose_unrolling_read_column_write_rowPiS_ii:
[----:B------:R-:W-:Y:S01]  /*0000*/  LDC R1, c[0x0][0x37c] ;  /* 0x0000df00ff017b82 */ /* 0x000fe20000000800 */
[----:B------:R-:W0:Y:S07]  /*0010*/  S2R R3, SR_TID.X ;  /* 0x0000000000037919 */ /* 0x000e2e0000002100 */
[----:B------:R-:W1:Y:S01]  /*0020*/  S2UR UR4, SR_CTAID.X ;  /* 0x00000000000479c3 */ /* 0x000e620000002500 */
[----:B------:R-:W2:Y:S01]  /*0030*/  LDCU.64 UR6, c[0x0][0x390] ;  /* 0x00007200ff0677ac */ /* 0x000ea20008000a00 */
[----:B------:R-:W3:Y:S06]  /*0040*/  S2R R5, SR_TID.Y ;  /* 0x0000000000057919 */ /* 0x000eec0000002200 */
[----:B------:R-:W1:Y:S08]  /*0050*/  LDC R0, c[0x0][0x360] ;  /* 0x0000d800ff007b82 */ /* 0x000e700000000800 */
[----:B------:R-:W3:Y:S08]  /*0060*/  S2UR UR5, SR_CTAID.Y ;  /* 0x00000000000579c3 */ /* 0x000ef00000002600 */
[----:B------:R-:W3:Y:S01]  /*0070*/  LDC R4, c[0x0][0x364] ;  /* 0x0000d900ff047b82 */ /* 0x000ee20000000800 */
[----:B-1----:R-:W-:-:S05]  /*0080*/  IMAD R2, R0, UR4, RZ ;  /* 0x0000000400027c24 */ /* 0x002fca000f8e02ff */
[----:B0-----:R-:W-:Y:S01]  /*0090*/  LEA R3, R2, R3, 0x2 ;  /* 0x0000000302037211 */ /* 0x001fe200078e10ff */
[----:B---3--:R-:W-:-:S04]  /*00a0*/  IMAD R2, R4, UR5, R5 ;  /* 0x0000000504027c24 */ /* 0x008fc8000f8e0205 */
[--C-:B------:R-:W-:Y:S02]  /*00b0*/  IMAD R4, R0, 0x3, R3.reuse ;  /* 0x0000000300047824 */ /* 0x100fe400078e0203 */
[C---:B--2---:R-:W-:Y:S01]  /*00c0*/  IMAD R9, R2.reuse, UR6, R3 ;  /* 0x0000000602097c24 */ /* 0x044fe2000f8e0203 */
[----:B------:R-:W-:Y:S01]  /*00d0*/  ISETP.GE.AND P0, PT, R2, UR7, PT ;  /* 0x0000000702007c0c */ /* 0x000fe2000bf06270 */
[----:B------:R-:W-:-:S03]  /*00e0*/  IMAD R13, R3, UR7, R2 ;  /* 0x00000007030d7c24 */ /* 0x000fc6000f8e0202 */
[----:B------:R-:W-:-:S13]  /*00f0*/  ISETP.GE.U32.OR P0, PT, R4, UR6, P0 ;  /* 0x0000000604007c0c */ /* 0x000fda0008706470 */
[----:B------:R-:W-:Y:S05]  /*0100*/  @P0 EXIT ;  /* 0x000000000000094d */ /* 0x000fea0003800000 */
[----:B------:R-:W0:Y:S01]  /*0110*/  LDC.64 R4, c[0x0][0x380] ;  /* 0x0000e000ff047b82 */ /* 0x000e220000000a00 */
[----:B------:R-:W1:Y:S07]  /*0120*/  LDCU.64 UR4, c[0x0][0x358] ;  /* 0x00006b00ff0477ac */ /* 0x000e6e0008000a00 */
[----:B------:R-:W2:Y:S01]  /*0130*/  LDC.64 R2, c[0x0][0x388] ;  /* 0x0000e200ff027b82 */ /* 0x000ea20000000a00 */
[----:B0-----:R-:W-:-:S05]  /*0140*/  IMAD.WIDE R6, R9, 0x4, R4 ;  /* 0x0000000409067825 */ /* 0x001fca00078e0204 */
[----:B-1----:R-:W3:Y:S01]  /*0150*/  LDG.E R17, desc[UR4][R6.64] ;  /* 0x0000000406117981 */ /* 0x002ee2000c1e1900 */
[----:B------:R-:W-:Y:S01]  /*0160*/  IADD3 R15, PT, PT, R9, R0, RZ ;  /* 0x00000000090f7210 */ /* 0x000fe20007ffe0ff */
[----:B--2---:R-:W-:-:S04]  /*0170*/  IMAD.WIDE R8, R13, 0x4, R2 ;  /* 0x000000040d087825 */ /* 0x004fc800078e0202 */
[C---:B------:R-:W-:Y:S01]  /*0180*/  IMAD.WIDE.U32 R10, R15.reuse, 0x4, R4 ;  /* 0x000000040f0a7825 */ /* 0x040fe200078e0004 */
[----:B------:R-:W-:Y:S01]  /*0190*/  IADD3 R21, PT, PT, R15, R0, RZ ;  /* 0x000000000f157210 */ /* 0x000fe20007ffe0ff */
[----:B---3--:R-:W-:Y:S04]  /*01a0*/  STG.E desc[UR4][R8.64], R17 ;  /* 0x0000001108007986 */ /* 0x008fe8000c101904 */
[----:B------:R-:W2:Y:S01]  /*01b0*/  LDG.E R11, desc[UR4][R10.64] ;  /* 0x000000040a0b7981 */ /* 0x000ea2000c1e1900 */
[----:B------:R-:W-:Y:S02]  /*01c0*/  IMAD R19, R0, UR7, R13 ;  /* 0x0000000700137c24 */ /* 0x000fe4000f8e020d */
[----:B------:R-:W-:-:S04]  /*01d0*/  IMAD.WIDE.U32 R14, R21, 0x4, R4 ;  /* 0x00000004150e7825 */ /* 0x000fc800078e0004 */
[----:B------:R-:W-:Y:S01]  /*01e0*/  IMAD.WIDE.U32 R12, R19, 0x4, R2 ;  /* 0x00000004130c7825 */ /* 0x000fe200078e0002 */
[----:B------:R-:W-:-:S04]  /*01f0*/  IADD3 R21, PT, PT, R21, R0, RZ ;  /* 0x0000000015157210 */ /* 0x000fc80007ffe0ff */
[----:B--2---:R-:W-:Y:S04]  /*0200*/  STG.E desc[UR4][R12.64], R11 ;  /* 0x0000000b0c007986 */ /* 0x004fe8000c101904 */
[----:B------:R-:W2:Y:S01]  /*0210*/  LDG.E R15, desc[UR4][R14.64] ;  /* 0x000000040e0f7981 */ /* 0x000ea2000c1e1900 */
[----:B------:R-:W-:Y:S02]  /*0220*/  IMAD R19, R0, UR7, R19 ;  /* 0x0000000700137c24 */ /* 0x000fe4000f8e0213 */
[----:B------:R-:W-:-:S04]  /*0230*/  IMAD.WIDE.U32 R4, R21, 0x4, R4 ;  /* 0x0000000415047825 */ /* 0x000fc800078e0004 */
[----:B------:R-:W-:-:S05]  /*0240*/  IMAD.WIDE.U32 R6, R19, 0x4, R2 ;  /* 0x0000000413067825 */ /* 0x000fca00078e0002 */
[----:B--2---:R-:W-:Y:S04]  /*0250*/  STG.E desc[UR4][R6.64], R15 ;  /* 0x0000000f06007986 */ /* 0x004fe8000c101904 */
[----:B------:R-:W2:Y:S01]  /*0260*/  LDG.E R5, desc[UR4][R4.64] ;  /* 0x0000000404057981 */ /* 0x000ea2000c1e1900 */
[----:B------:R-:W-:-:S04]  /*0270*/  IMAD R19, R0, UR7, R19 ;  /* 0x0000000700137c24 */ /* 0x000fc8000f8e0213 */
[----:B------:R-:W-:-:S05]  /*0280*/  IMAD.WIDE.U32 R2, R19, 0x4, R2 ;  /* 0x0000000413027825 */ /* 0x000fca00078e0002 */
[----:B--2---:R-:W-:Y:S01]  /*0290*/  STG.E desc[UR4][R2.64], R5 ;  /* 0x0000000502007986 */ /* 0x004fe2000c101904 */
[----:B------:R-:W-:Y:S05]  /*02a0*/  EXIT ;  /* 0x000000000000794d */ /* 0x000fea0003800000 */
.L_x_0:
[----:B------:R-:W-:-:S00]  /*02b0*/  BRA `(.L_x_0) ;  /* 0xfffffffc00fc7947 */ /* 0x000fc0000383ffff */
[----:B------:R-:W-:-:S00]  /*02c0*/  NOP ;  /* 0x0000000000007918 */ /* 0x000fc00000000000 */
        /* <DEDUP_REMOVED lines=11> */
.L_x_1:


//--------------------- .nv.shared.reserved.0     --------------------------
	.section	.nv.shared.reserved.0,"aw",@nobits
	.weak		__nv_reservedSMEM_offset_0_alias
	.size		__nv_reservedSMEM_offset_0_alias, 0, 64
	.other		__nv_reservedSMEM_offset_0_alias,@"STO_CUDA_RESERVED_SHARED STV_DEFAULT"
__nv_reservedSMEM_offset_0_alias:
	.zero		0
	.zero		64


//--------------------- .nv.constant0._Z41transpose_unrolling_read_column_write_rowPiS_ii --------------------------
	.section	.nv.constant0._Z41transpose_unrolling_read_column_write_rowPiS_ii,"a",@progbits
	.sectionflags	@""
	.align	4
.nv.constant0._Z41transpose_unrolling_read_column_write_rowPiS_ii:
	.zero		920


//--------------------- SYMBOLS --------------------------

	.type		.nv.reservedSmem.offset0,@object
	.size		.nv.reservedSmem.offset0,0x4
